	.headerflags	@"EF_CUDA_TEXMODE_UNIFIED EF_CUDA_64BIT_ADDRESS EF_CUDA_ACCELERATORS EF_CUDA_SM90 EF_CUDA_VIRTUAL_SM(EF_CUDA_SM90)"
	.elftype	@"ET_EXEC"


//--------------------- .nv.info                  --------------------------
	.section	.nv.info,"",@"SHT_CUDA_INFO"
	.align	4


	//----- nvinfo : EIATTR_REGCOUNT
	.align		4
        /*0000*/ 	.byte	0x04, 0x2f
        /*0002*/ 	.short	(.L_1 - .L_0)
	.align		4
.L_0:
        /*0004*/ 	.word	index@(triton_poi_fused_convolution_leaky_relu_13)
        /*0008*/ 	.word	0x00000012


	//----- nvinfo : EIATTR_MIN_STACK_SIZE
	.align		4
.L_1:
        /*000c*/ 	.byte	0x04, 0x12
        /*000e*/ 	.short	(.L_3 - .L_2)
	.align		4
.L_2:
        /*0010*/ 	.word	index@(triton_poi_fused_convolution_leaky_relu_13)
        /*0014*/ 	.word	0x00000000


	//----- nvinfo : EIATTR_FRAME_SIZE
	.align		4
.L_3:
        /*0018*/ 	.byte	0x04, 0x11
        /*001a*/ 	.short	(.L_5 - .L_4)
	.align		4
.L_4:
        /*001c*/ 	.word	index@(triton_poi_fused_convolution_leaky_relu_13)
        /*0020*/ 	.word	0x00000000


	//----- nvinfo : EIATTR_MIN_STACK_SIZE
	.align		4
.L_5:
        /*0024*/ 	.byte	0x04, 0x12
        /*0026*/ 	.short	(.L_7 - .L_6)
	.align		4
.L_6:
        /*0028*/ 	.word	index@(triton_poi_fused_convolution_leaky_relu_13)
        /*002c*/ 	.word	0x00000000
.L_7:


//--------------------- .nv.info.triton_poi_fused_convolution_leaky_relu_13 --------------------------
	.section	.nv.info.triton_poi_fused_convolution_leaky_relu_13,"",@"SHT_CUDA_INFO"
	.sectionflags	@""
	.align	4


	//----- nvinfo : EIATTR_CUDA_API_VERSION
	.align		4
        /*0000*/ 	.byte	0x04, 0x37
        /*0002*/ 	.short	(.L_9 - .L_8)
.L_8:
        /*0004*/ 	.word	0x0000007c


	//----- nvinfo : EIATTR_KPARAM_INFO
	.align		4
.L_9:
        /*0008*/ 	.byte	0x04, 0x17
        /*000a*/ 	.short	(.L_11 - .L_10)
.L_10:
        /*000c*/ 	.word	0x00000000
        /*0010*/ 	.short	0x0003
        /*0012*/ 	.short	0x0018
        /*0014*/ 	.byte	0x00, 0xf0, 0x11, 0x00


	//----- nvinfo : EIATTR_KPARAM_INFO
	.align		4
.L_11:
        /*0018*/ 	.byte	0x04, 0x17
        /*001a*/ 	.short	(.L_13 - .L_12)
.L_12:
        /*001c*/ 	.word	0x00000000
        /*0020*/ 	.short	0x0002
        /*0022*/ 	.short	0x0010
        /*0024*/ 	.byte	0x00, 0xf4, 0x21, 0x00


	//----- nvinfo : EIATTR_KPARAM_INFO
	.align		4
.L_13:
        /*0028*/ 	.byte	0x04, 0x17
        /*002a*/ 	.short	(.L_15 - .L_14)
.L_14:
        /*002c*/ 	.word	0x00000000
        /*0030*/ 	.short	0x0001
        /*0032*/ 	.short	0x0008
        /*0034*/ 	.byte	0x00, 0xf4, 0x21, 0x00


	//----- nvinfo : EIATTR_KPARAM_INFO
	.align		4
.L_15:
        /*0038*/ 	.byte	0x04, 0x17
        /*003a*/ 	.short	(.L_17 - .L_16)
.L_16:
        /*003c*/ 	.word	0x00000000
        /*0040*/ 	.short	0x0000
        /*0042*/ 	.short	0x0000
        /*0044*/ 	.byte	0x00, 0xf4, 0x21, 0x00


	//----- nvinfo : EIATTR_SPARSE_MMA_MASK
	.align		4
.L_17:
        /*0048*/ 	.byte	0x03, 0x50
        /*004a*/ 	.short	0x0000


	//----- nvinfo : EIATTR_MAXREG_COUNT
	.align		4
        /*004c*/ 	.byte	0x03, 0x1b
        /*004e*/ 	.short	0x00ff


	//----- nvinfo : EIATTR_EXIT_INSTR_OFFSETS
	.align		4
        /*0050*/ 	.byte	0x04, 0x1c
        /*0052*/ 	.short	(.L_19 - .L_18)


	//   ....[0]....
.L_18:
        /*0054*/ 	.word	0x000002f0


	//   ....[1]....
        /*0058*/ 	.word	0x00000310


	//----- nvinfo : EIATTR_REQNTID
	.align		4
.L_19:
        /*005c*/ 	.byte	0x04, 0x10
        /*005e*/ 	.short	(.L_21 - .L_20)
.L_20:
        /*0060*/ 	.word	0x00000080
        /*0064*/ 	.word	0x00000001
        /*0068*/ 	.word	0x00000001


	//----- nvinfo : EIATTR_CBANK_PARAM_SIZE
	.align		4
.L_21:
        /*006c*/ 	.byte	0x03, 0x19
        /*006e*/ 	.short	0x001c


	//----- nvinfo : EIATTR_PARAM_CBANK
	.align		4
        /*0070*/ 	.byte	0x04, 0x0a
        /*0072*/ 	.short	(.L_23 - .L_22)
	.align		4
.L_22:
        /*0074*/ 	.word	index@(.nv.constant0.triton_poi_fused_convolution_leaky_relu_13)
        /*0078*/ 	.short	0x0210
        /*007a*/ 	.short	0x001c


	//----- nvinfo : EIATTR_SW_WAR
	.align		4
.L_23:
        /*007c*/ 	.byte	0x04, 0x36
        /*007e*/ 	.short	(.L_25 - .L_24)
.L_24:
        /*0080*/ 	.word	0x00000008
.L_25:


//--------------------- .nv.callgraph             --------------------------
	.section	.nv.callgraph,"",@"SHT_CUDA_CALLGRAPH"
	.align	4
	.sectionentsize	8
	.align		4
        /*0000*/ 	.word	0x00000000
	.align		4
        /*0004*/ 	.word	0xffffffff
	.align		4
        /*0008*/ 	.word	0x00000000
	.align		4
        /*000c*/ 	.word	0xfffffffe
	.align		4
        /*0010*/ 	.word	0x00000000
	.align		4
        /*0014*/ 	.word	0xfffffffd
	.align		4
        /*0018*/ 	.word	0x00000000
	.align		4
        /*001c*/ 	.word	0xfffffffc


//--------------------- .text.triton_poi_fused_convolution_leaky_relu_13 --------------------------
	.section	.text.triton_poi_fused_convolution_leaky_relu_13,"ax",@progbits
	.align	128
        .global         triton_poi_fused_convolution_leaky_relu_13
        .type           triton_poi_fused_convolution_leaky_relu_13,@function
        .size           triton_poi_fused_convolution_leaky_relu_13,(.L_x_1 - triton_poi_fused_convolution_leaky_relu_13)
        .other          triton_poi_fused_convolution_leaky_relu_13,@"STO_CUDA_ENTRY STV_DEFAULT"
triton_poi_fused_convolution_leaky_relu_13:
.text.triton_poi_fused_convolution_leaky_relu_13:
[----:B------:R-:W0:Y:S02]  /*0000*/  LDC R1, c[0x0][0x28] ;  /* 0x00000a00ff017b82 */ /* 0x000e240000000800 */
[----:B------:R-:W1:Y:S01]  /*0010*/  S2R R0, SR_TID.X ;  /* 0x0000000000007919 */ /* 0x000e620000002100 */
[----:B------:R-:W2:Y:S01]  /*0020*/  LDC.64 R2, c[0x0][0x218] ;  /* 0x00008600ff027b82 */ /* 0x000ea20000000a00 */
[----:B------:R-:W-:Y:S01]  /*0030*/  ULDC.64 UR4, c[0x0][0x208] ;  /* 0x0000820000047ab9 */ /* 0x000fe20000000a00 */
[----:B------:R-:W-:Y:S01]  /*0040*/  ULDC.64 UR6, c[0x0][0x220] ;  /* 0x0000880000067ab9 */ /* 0x000fe20000000a00 */
[----:B------:R-:W3:Y:S01]  /*0050*/  S2R R7, SR_CTAID.X ;  /* 0x0000000000077919 */ /* 0x000ee20000002500 */
[----:B-1----:R-:W-:-:S05]  /*0060*/  IMAD.SHL.U32 R0, R0, 0x2, RZ ;  /* 0x0000000200007824 */ /* 0x002fca00078e00ff */
[----:B------:R-:W-:-:S05]  /*0070*/  LOP3.LUT R0, R0, 0xfe, RZ, 0xc0, !PT ;  /* 0x000000fe00007812 */ /* 0x000fca00078ec0ff */
[----:B---3--:R-:W-:-:S04]  /*0080*/  IMAD R7, R7, 0x100, R0 ;  /* 0x0000010007077824 */ /* 0x008fc800078e0200 */
[C---:B------:R-:W-:Y:S01]  /*0090*/  VIADD R0, R7.reuse, 0x1 ;  /* 0x0000000107007836 */ /* 0x040fe20000000000 */
[C---:B------:R-:W-:Y:S01]  /*00a0*/  ISETP.GE.AND P2, PT, R7.reuse, 0x4200, PT ;  /* 0x000042000700780c */ /* 0x040fe20003f46270 */
[----:B------:R-:W-:-:S04]  /*00b0*/  IMAD.HI R4, R7, 0x3e0f83e1, RZ ;  /* 0x3e0f83e107047827 */ /* 0x000fc800078e02ff */
[----:B------:R-:W-:Y:S01]  /*00c0*/  IMAD.HI R6, R0, 0x3e0f83e1, RZ ;  /* 0x3e0f83e100067827 */ /* 0x000fe200078e02ff */
[----:B------:R-:W-:-:S04]  /*00d0*/  SHF.R.U32.HI R5, RZ, 0x1f, R4 ;  /* 0x0000001fff057819 */ /* 0x000fc80000011604 */
[----:B------:R-:W-:Y:S02]  /*00e0*/  SHF.R.U32.HI R9, RZ, 0x1f, R6 ;  /* 0x0000001fff097819 */ /* 0x000fe40000011606 */
[----:B------:R-:W-:Y:S02]  /*00f0*/  LEA.HI.SX32 R0, R4, R5, 0x1d ;  /* 0x0000000504007211 */ /* 0x000fe400078feaff */
[----:B------:R-:W1:Y:S01]  /*0100*/  LDC.64 R4, c[0x0][0x210] ;  /* 0x00008400ff047b82 */ /* 0x000e620000000a00 */
[----:B------:R-:W-:Y:S02]  /*0110*/  LEA.HI.SX32 R9, R6, R9, 0x1d ;  /* 0x0000000906097211 */ /* 0x000fe400078feaff */
[----:B------:R-:W-:Y:S02]  /*0120*/  SHF.R.S32.HI R11, RZ, 0x1f, R0 ;  /* 0x0000001fff0b7819 */ /* 0x000fe40000011400 */
[----:B------:R-:W-:Y:S02]  /*0130*/  SHF.R.S32.HI R6, RZ, 0x1f, R9 ;  /* 0x0000001fff067819 */ /* 0x000fe40000011409 */
[----:B------:R-:W-:-:S02]  /*0140*/  LEA.HI R11, R11, R0, RZ, 0x7 ;  /* 0x000000000b0b7211 */ /* 0x000fc400078f38ff */
[----:B------:R-:W-:Y:S02]  /*0150*/  LEA.HI R6, R6, R9, RZ, 0x7 ;  /* 0x0000000906067211 */ /* 0x000fe400078f38ff */
[----:B------:R-:W-:Y:S02]  /*0160*/  LOP3.LUT R11, R11, 0xffffff80, RZ, 0xc0, !PT ;  /* 0xffffff800b0b7812 */ /* 0x000fe400078ec0ff */
[----:B------:R-:W-:-:S03]  /*0170*/  LOP3.LUT R6, R6, 0xffffff80, RZ, 0xc0, !PT ;  /* 0xffffff8006067812 */ /* 0x000fc600078ec0ff */
[----:B------:R-:W-:Y:S02]  /*0180*/  IMAD.IADD R11, R0, 0x1, -R11 ;  /* 0x00000001000b7824 */ /* 0x000fe400078e0a0b */
[----:B------:R-:W-:Y:S02]  /*0190*/  IMAD.IADD R13, R9, 0x1, -R6 ;  /* 0x00000001090d7824 */ /* 0x000fe400078e0a06 */
[----:B--2---:R-:W-:Y:S01]  /*01a0*/  IMAD.WIDE R8, R11, 0x4, R2 ;  /* 0x000000040b087825 */ /* 0x004fe200078e0202 */
[----:B------:R-:W-:-:S03]  /*01b0*/  CS2R R10, SRZ ;  /* 0x00000000000a7805 */ /* 0x000fc6000001ff00 */
[----:B------:R-:W-:-:S04]  /*01c0*/  IMAD.WIDE R2, R13, 0x4, R2 ;  /* 0x000000040d027825 */ /* 0x000fc800078e0202 */
[----:B------:R-:W-:Y:S02]  /*01d0*/  IMAD.MOV.U32 R13, RZ, RZ, RZ ;  /* 0x000000ffff0d7224 */ /* 0x000fe400078e00ff */
[----:B------:R-:W-:Y:S02]  /*01e0*/  IMAD.MOV.U32 R0, RZ, RZ, RZ ;  /* 0x000000ffff007224 */ /* 0x000fe400078e00ff */
[----:B-1----:R-:W-:Y:S02]  /*01f0*/  IMAD.WIDE R4, R7, 0x4, R4 ;  /* 0x0000000407047825 */ /* 0x002fe400078e0204 */
[----:B------:R-:W2:Y:S04]  /*0200*/  @!P2 LDG.E.EL R13, desc[UR4][R8.64] ;  /* 0x00000004080da981 */ /* 0x000ea8000c2e1900 */
[----:B------:R-:W2:Y:S04]  /*0210*/  @!P2 LDG.E.64 R10, desc[UR4][R4.64] ;  /* 0x00000004040aa981 */ /* 0x000ea8000c1e1b00 */
[----:B------:R-:W3:Y:S01]  /*0220*/  @!P2 LDG.E.EL R0, desc[UR4][R2.64] ;  /* 0x000000040200a981 */ /* 0x000ee2000c2e1900 */
[----:B------:R-:W-:-:S04]  /*0230*/  IADD3 R6, P3, R7, UR6, RZ ;  /* 0x0000000607067c10 */ /* 0x000fc8000ff7e0ff */
[----:B------:R-:W-:Y:S02]  /*0240*/  LEA.HI.X.SX32 R7, R7, UR7, 0x1, P3 ;  /* 0x0000000707077c11 */ /* 0x000fe400098f0eff */
[----:B--2---:R-:W-:Y:S01]  /*0250*/  FSETP.GT.AND P1, PT, R10, -R13, PT ;  /* 0x8000000d0a00720b */ /* 0x004fe20003f24000 */
[----:B------:R-:W-:Y:S01]  /*0260*/  FADD R10, R13, R10 ;  /* 0x0000000a0d0a7221 */ /* 0x000fe20000000000 */
[----:B---3--:R-:W-:Y:S01]  /*0270*/  FSETP.GT.AND P0, PT, R11, -R0, PT ;  /* 0x800000000b00720b */ /* 0x008fe20003f04000 */
[----:B------:R-:W-:Y:S01]  /*0280*/  FADD R11, R0, R11 ;  /* 0x0000000b000b7221 */ /* 0x000fe20000000000 */
[----:B------:R-:W-:Y:S02]  /*0290*/  SEL R12, RZ, 0x1, !P1 ;  /* 0x00000001ff0c7807 */ /* 0x000fe40004800000 */
[----:B------:R-:W-:-:S05]  /*02a0*/  SEL R15, RZ, 0x100, !P0 ;  /* 0x00000100ff0f7807 */ /* 0x000fca0004000000 */
[----:B------:R-:W-:Y:S02]  /*02b0*/  IMAD.IADD R15, R12, 0x1, R15 ;  /* 0x000000010c0f7824 */ /* 0x000fe400078e020f */
[----:B------:R-:W-:Y:S02]  /*02c0*/  @!P1 FMUL R10, R10, 0.10000000149011611938 ;  /* 0x3dcccccd0a0a9820 */ /* 0x000fe40000400000 */
[----:B------:R-:W-:Y:S01]  /*02d0*/  @!P0 FMUL R11, R11, 0.10000000149011611938 ;  /* 0x3dcccccd0b0b8820 */ /* 0x000fe20000400000 */
[----:B------:R1:W-:Y:S01]  /*02e0*/  @!P2 STG.E.U16 desc[UR4][R6.64], R15 ;  /* 0x0000000f0600a986 */ /* 0x0003e2000c101504 */
[----:B------:R-:W-:Y:S05]  /*02f0*/  @P2 EXIT ;  /* 0x000000000000294d */ /* 0x000fea0003800000 */
[----:B------:R-:W-:Y:S01]  /*0300*/  STG.E.64 desc[UR4][R4.64], R10 ;  /* 0x0000000a04007986 */ /* 0x000fe2000c101b04 */
[----:B------:R-:W-:Y:S05]  /*0310*/  EXIT ;  /* 0x000000000000794d */ /* 0x000fea0003800000 */
.L_x_0:
[----:B------:R-:W-:-:S00]  /*0320*/  BRA `(.L_x_0) ;  /* 0xfffffffc00fc7947 */ /* 0x000fc0000383ffff */
[----:B------:R-:W-:-:S00]  /*0330*/  NOP ;  /* 0x0000000000007918 */ /* 0x000fc00000000000 */
        /* <DEDUP_REMOVED lines=12> */
.L_x_1:


//--------------------- .nv.constant0.triton_poi_fused_convolution_leaky_relu_13 --------------------------
	.section	.nv.constant0.triton_poi_fused_convolution_leaky_relu_13,"a",@progbits
	.sectionflags	@""
	.align	4
.nv.constant0.triton_poi_fused_convolution_leaky_relu_13:
	.zero		556
